//
// Generated by NVIDIA NVVM Compiler
//
// Compiler Build ID: CL-36424714
// Cuda compilation tools, release 13.0, V13.0.88
// Based on NVVM 20.0.0
//

.version 9.0
.target sm_100
.address_size 64

	// .globl	_Z10transponerPfS_i

.visible .entry _Z10transponerPfS_i(
	.param .u64 .ptr .align 1 _Z10transponerPfS_i_param_0,
	.param .u64 .ptr .align 1 _Z10transponerPfS_i_param_1,
	.param .u32 _Z10transponerPfS_i_param_2
)
{
	.reg .b32 	%r<12>;
	.reg .b32 	%f<2>;
	.reg .b64 	%rd<9>;

	ld.param.u64 	%rd1, [_Z10transponerPfS_i_param_0];
	ld.param.u64 	%rd2, [_Z10transponerPfS_i_param_1];
	ld.param.u32 	%r1, [_Z10transponerPfS_i_param_2];
	cvta.to.global.u64 	%rd3, %rd2;
	cvta.to.global.u64 	%rd4, %rd1;
	mov.u32 	%r2, %ctaid.x;
	mov.u32 	%r3, %ntid.x;
	mov.u32 	%r4, %tid.x;
	mad.lo.s32 	%r5, %r2, %r3, %r4;
	mov.u32 	%r6, %ctaid.y;
	mov.u32 	%r7, %ntid.y;
	mov.u32 	%r8, %tid.y;
	mad.lo.s32 	%r9, %r6, %r7, %r8;
	mad.lo.s32 	%r10, %r1, %r9, %r5;
	mul.wide.s32 	%rd5, %r10, 4;
	add.s64 	%rd6, %rd4, %rd5;
	ld.global.f32 	%f1, [%rd6];
	mad.lo.s32 	%r11, %r1, %r5, %r9;
	mul.wide.s32 	%rd7, %r11, 4;
	add.s64 	%rd8, %rd3, %rd7;
	st.global.f32 	[%rd8], %f1;
	ret;

}


// ===== COMPILED SASS (sm_100) =====

	.target	sm_100

	.elftype	@"ET_EXEC"


//--------------------- .note.nv.tkinfo           --------------------------
	.section	.note.nv.tkinfo,"",@"SHT_NOTE"
	.sectionflags	@"SHF_NOTE_NV_TKINFO"
	.tkinfo
        /*0018*/ 	.word	0x00000002
        /*0030*/ 	.string	""
        /*0030*/ 	.string	"ptxas"
        /*0030*/ 	.string	"Cuda compilation tools, release 13.0, V13.0.88"
        /*0030*/ 	.string	"Build cuda_13.0.r13.0/compiler.36424714_0"
        /*0030*/ 	.string	"-arch sm_100 -m 64 "



//--------------------- .note.nv.cuinfo           --------------------------
	.section	.note.nv.cuinfo,"",@"SHT_NOTE"
	.sectionflags	@"SHF_NOTE_NV_CUINFO"
        /*0018*/ 	.short	0x0002
        /*001a*/ 	.short	0x0064
        /*001c*/ 	.short	0x0082
	.zero		2


//--------------------- .nv.info                  --------------------------
	.section	.nv.info,"",@"SHT_CUDA_INFO"
	.align	4


	//----- nvinfo : EIATTR_REGCOUNT
	.align		4
        /*0000*/ 	.byte	0x04, 0x2f
        /*0002*/ 	.short	(.L_1 - .L_0)
	.align		4
.L_0:
        /*0004*/ 	.word	index@(_Z10transponerPfS_i)
        /*0008*/ 	.word	0x0000000a


	//----- nvinfo : EIATTR_FRAME_SIZE
	.align		4
.L_1:
        /*000c*/ 	.byte	0x04, 0x11
        /*000e*/ 	.short	(.L_3 - .L_2)
	.align		4
.L_2:
        /*0010*/ 	.word	index@(_Z10transponerPfS_i)
        /*0014*/ 	.word	0x00000000


	//----- nvinfo : EIATTR_MIN_STACK_SIZE
	.align		4
.L_3:
        /*0018*/ 	.byte	0x04, 0x12
        /*001a*/ 	.short	(.L_5 - .L_4)
	.align		4
.L_4:
        /*001c*/ 	.word	index@(_Z10transponerPfS_i)
        /*0020*/ 	.word	0x00000000
.L_5:


//--------------------- .nv.compat                --------------------------
	.section	.nv.compat,"",@"SHT_CUDA_COMPAT_INFO"
	.align	4
        /*0000*/ 	.byte	0x02, 0x09, 0x00, 0x00, 0x02, 0x02, 0x01, 0x00, 0x02, 0x05, 0x05, 0x00, 0x03, 0x07, 0x01, 0x01
        /*0010*/ 	.byte	0x02, 0x03, 0x00, 0x00, 0x02, 0x06, 0x01, 0x00, 0x04, 0x0b, 0x08, 0x00, 0x09, 0x00, 0x00, 0x00
        /*0020*/ 	.byte	0x00, 0x00, 0x00, 0x00


//--------------------- .nv.info._Z10transponerPfS_i --------------------------
	.section	.nv.info._Z10transponerPfS_i,"",@"SHT_CUDA_INFO"
	.sectionflags	@""
	.align	4


	//----- nvinfo : EIATTR_CUDA_API_VERSION
	.align		4
        /*0000*/ 	.byte	0x04, 0x37
        /*0002*/ 	.short	(.L_7 - .L_6)
.L_6:
        /*0004*/ 	.word	0x00000082


	//----- nvinfo : EIATTR_KPARAM_INFO
	.align		4
.L_7:
        /*0008*/ 	.byte	0x04, 0x17
        /*000a*/ 	.short	(.L_9 - .L_8)
.L_8:
        /*000c*/ 	.word	0x00000000
        /*0010*/ 	.short	0x0002
        /*0012*/ 	.short	0x0010
        /*0014*/ 	.byte	0x00, 0xf0, 0x11, 0x00


	//----- nvinfo : EIATTR_KPARAM_INFO
	.align		4
.L_9:
        /*0018*/ 	.byte	0x04, 0x17
        /*001a*/ 	.short	(.L_11 - .L_10)
.L_10:
        /*001c*/ 	.word	0x00000000
        /*0020*/ 	.short	0x0001
        /*0022*/ 	.short	0x0008
        /*0024*/ 	.byte	0x00, 0xf5, 0x21, 0x00


	//----- nvinfo : EIATTR_KPARAM_INFO
	.align		4
.L_11:
        /*0028*/ 	.byte	0x04, 0x17
        /*002a*/ 	.short	(.L_13 - .L_12)
.L_12:
        /*002c*/ 	.word	0x00000000
        /*0030*/ 	.short	0x0000
        /*0032*/ 	.short	0x0000
        /*0034*/ 	.byte	0x00, 0xf5, 0x21, 0x00


	//----- nvinfo : EIATTR_SPARSE_MMA_MASK
	.align		4
.L_13:
        /*0038*/ 	.byte	0x03, 0x50
        /*003a*/ 	.short	0x0000


	//----- nvinfo : EIATTR_MAXREG_COUNT
	.align		4
        /*003c*/ 	.byte	0x03, 0x1b
        /*003e*/ 	.short	0x00ff


	//----- nvinfo : EIATTR_MERCURY_ISA_VERSION
	.align		4
        /*0040*/ 	.byte	0x03, 0x5f
        /*0042*/ 	.short	0x0101


	//----- nvinfo : EIATTR_VRC_CTA_INIT_COUNT
	.align		4
        /*0044*/ 	.byte	0x02, 0x4a
	.zero		1
	.zero		1


	//----- nvinfo : EIATTR_EXIT_INSTR_OFFSETS
	.align		4
        /*0048*/ 	.byte	0x04, 0x1c
        /*004a*/ 	.short	(.L_15 - .L_14)


	//   ....[0]....
.L_14:
        /*004c*/ 	.word	0x00000130


	//----- nvinfo : EIATTR_CBANK_PARAM_SIZE
	.align		4
.L_15:
        /*0050*/ 	.byte	0x03, 0x19
        /*0052*/ 	.short	0x0014


	//----- nvinfo : EIATTR_PARAM_CBANK
	.align		4
        /*0054*/ 	.byte	0x04, 0x0a
        /*0056*/ 	.short	(.L_17 - .L_16)
	.align		4
.L_16:
        /*0058*/ 	.word	index@(.nv.constant0._Z10transponerPfS_i)
        /*005c*/ 	.short	0x0380
        /*005e*/ 	.short	0x0014


	//----- nvinfo : EIATTR_SW_WAR
	.align		4
.L_17:
        /*0060*/ 	.byte	0x04, 0x36
        /*0062*/ 	.short	(.L_19 - .L_18)
.L_18:
        /*0064*/ 	.word	0x00000008
.L_19:


//--------------------- .nv.callgraph             --------------------------
	.section	.nv.callgraph,"",@"SHT_CUDA_CALLGRAPH"
	.align	4
	.sectionentsize	8
	.align		4
        /*0000*/ 	.word	0x00000000
	.align		4
        /*0004*/ 	.word	0xffffffff
	.align		4
        /*0008*/ 	.word	0x00000000
	.align		4
        /*000c*/ 	.word	0xfffffffe
	.align		4
        /*0010*/ 	.word	0x00000000
	.align		4
        /*0014*/ 	.word	0xfffffffd
	.align		4
        /*0018*/ 	.word	0x00000000
	.align		4
        /*001c*/ 	.word	0xfffffffc


//--------------------- .text._Z10transponerPfS_i --------------------------
	.section	.text._Z10transponerPfS_i,"ax",@progbits
	.align	128
        .global         _Z10transponerPfS_i
        .type           _Z10transponerPfS_i,@function
        .size           _Z10transponerPfS_i,(.L_x_1 - _Z10transponerPfS_i)
        .other          _Z10transponerPfS_i,@"STO_CUDA_ENTRY STV_DEFAULT"
_Z10transponerPfS_i:
.text._Z10transponerPfS_i:
[----:B------:R-:W-:Y:S01]  /*0000*/  LDC R1, c[0x0][0x37c] ;  /* 0x0000df00ff017b82 */ /* 0x000fe20000000800 */
[----:B------:R-:W0:Y:S07]  /*0010*/  S2R R5, SR_TID.X ;  /* 0x0000000000057919 */ /* 0x000e2e0000002100 */
[----:B------:R-:W0:Y:S01]  /*0020*/  LDC R0, c[0x0][0x360] ;  /* 0x0000d800ff007b82 */ /* 0x000e220000000800 */
[----:B------:R-:W1:Y:S01]  /*0030*/  LDCU UR8, c[0x0][0x390] ;  /* 0x00007200ff0877ac */ /* 0x000e620008000800 */
[----:B------:R-:W2:Y:S01]  /*0040*/  S2R R4, SR_TID.Y ;  /* 0x0000000000047919 */ /* 0x000ea20000002200 */
[----:B------:R-:W3:Y:S05]  /*0050*/  LDCU.64 UR4, c[0x0][0x358] ;  /* 0x00006b00ff0477ac */ /* 0x000eea0008000a00 */
[----:B------:R-:W0:Y:S08]  /*0060*/  S2UR UR6, SR_CTAID.X ;  /* 0x00000000000679c3 */ /* 0x000e300000002500 */
[----:B------:R-:W2:Y:S08]  /*0070*/  S2UR UR7, SR_CTAID.Y ;  /* 0x00000000000779c3 */ /* 0x000eb00000002600 */
[----:B------:R-:W2:Y:S08]  /*0080*/  LDC R7, c[0x0][0x364] ;  /* 0x0000d900ff077b82 */ /* 0x000eb00000000800 */
[----:B------:R-:W4:Y:S01]  /*0090*/  LDC.64 R2, c[0x0][0x380] ;  /* 0x0000e000ff027b82 */ /* 0x000f220000000a00 */
[----:B0-----:R-:W-:-:S02]  /*00a0*/  IMAD R0, R0, UR6, R5 ;  /* 0x0000000600007c24 */ /* 0x001fc4000f8e0205 */
[----:B--2---:R-:W-:-:S04]  /*00b0*/  IMAD R7, R7, UR7, R4 ;  /* 0x0000000707077c24 */ /* 0x004fc8000f8e0204 */
[----:B-1----:R-:W-:-:S04]  /*00c0*/  IMAD R5, R7, UR8, R0 ;  /* 0x0000000807057c24 */ /* 0x002fc8000f8e0200 */
[----:B----4-:R-:W-:Y:S02]  /*00d0*/  IMAD.WIDE R2, R5, 0x4, R2 ;  /* 0x0000000405027825 */ /* 0x010fe400078e0202 */
[----:B------:R-:W0:Y:S04]  /*00e0*/  LDC.64 R4, c[0x0][0x388] ;  /* 0x0000e200ff047b82 */ /* 0x000e280000000a00 */
[----:B---3--:R-:W2:Y:S01]  /*00f0*/  LDG.E R3, desc[UR4][R2.64] ;  /* 0x0000000402037981 */ /* 0x008ea2000c1e1900 */
[----:B------:R-:W-:-:S04]  /*0100*/  IMAD R7, R0, UR8, R7 ;  /* 0x0000000800077c24 */ /* 0x000fc8000f8e0207 */
[----:B0-----:R-:W-:-:S05]  /*0110*/  IMAD.WIDE R4, R7, 0x4, R4 ;  /* 0x0000000407047825 */ /* 0x001fca00078e0204 */
[----:B--2---:R-:W-:Y:S01]  /*0120*/  STG.E desc[UR4][R4.64], R3 ;  /* 0x0000000304007986 */ /* 0x004fe2000c101904 */
[----:B------:R-:W-:Y:S05]  /*0130*/  EXIT ;  /* 0x000000000000794d */ /* 0x000fea0003800000 */
.L_x_0:
[----:B------:R-:W-:-:S00]  /*0140*/  BRA `(.L_x_0) ;  /* 0xfffffffc00fc7947 */ /* 0x000fc0000383ffff */
[----:B------:R-:W-:-:S00]  /*0150*/  NOP ;  /* 0x0000000000007918 */ /* 0x000fc00000000000 */
        /* <DEDUP_REMOVED lines=10> */
.L_x_1:


//--------------------- .nv.shared.reserved.0     --------------------------
	.section	.nv.shared.reserved.0,"aw",@nobits
	.weak		__nv_reservedSMEM_offset_0_alias
	.size		__nv_reservedSMEM_offset_0_alias, 0, 64
	.other		__nv_reservedSMEM_offset_0_alias,@"STO_CUDA_RESERVED_SHARED STV_DEFAULT"
__nv_reservedSMEM_offset_0_alias:
	.zero		0
	.zero		64


//--------------------- .nv.constant0._Z10transponerPfS_i --------------------------
	.section	.nv.constant0._Z10transponerPfS_i,"a",@progbits
	.sectionflags	@""
	.align	4
.nv.constant0._Z10transponerPfS_i:
	.zero		916


//--------------------- SYMBOLS --------------------------

	.type		.nv.reservedSmem.offset0,@object
	.size		.nv.reservedSmem.offset0,0x4
